//
// Generated by NVIDIA NVVM Compiler
//
// Compiler Build ID: CL-36424714
// Cuda compilation tools, release 13.0, V13.0.88
// Based on NVVM 20.0.0
//

.version 9.0
.target sm_100
.address_size 64

	// .globl	_Z9matrixMulPiS_S_

.visible .entry _Z9matrixMulPiS_S_(
	.param .u64 .ptr .align 1 _Z9matrixMulPiS_S__param_0,
	.param .u64 .ptr .align 1 _Z9matrixMulPiS_S__param_1,
	.param .u64 .ptr .align 1 _Z9matrixMulPiS_S__param_2
)
{
	.reg .b32 	%r<21>;
	.reg .b64 	%rd<13>;

	ld.param.u64 	%rd1, [_Z9matrixMulPiS_S__param_0];
	ld.param.u64 	%rd2, [_Z9matrixMulPiS_S__param_1];
	ld.param.u64 	%rd3, [_Z9matrixMulPiS_S__param_2];
	cvta.to.global.u64 	%rd4, %rd3;
	mov.u32 	%r1, %ctaid.y;
	mov.u32 	%r2, %ntid.y;
	mov.u32 	%r3, %tid.y;
	mad.lo.s32 	%r4, %r1, %r2, %r3;
	mov.u32 	%r5, %ctaid.x;
	mov.u32 	%r6, %ntid.x;
	mov.u32 	%r7, %tid.x;
	mad.lo.s32 	%r8, %r5, %r6, %r7;
	mul.lo.s32 	%r9, %r4, 3;
	add.s32 	%r10, %r9, %r8;
	mul.wide.s32 	%rd5, %r10, 4;
	add.s64 	%rd6, %rd4, %rd5;
	ld.global.u32 	%r11, [%rd6];
	cvta.to.global.u64 	%rd7, %rd1;
	cvta.to.global.u64 	%rd8, %rd2;
	mul.wide.u32 	%rd9, %r9, 4;
	add.s64 	%rd10, %rd7, %rd9;
	ld.global.u32 	%r12, [%rd10];
	mul.wide.s32 	%rd11, %r8, 4;
	add.s64 	%rd12, %rd8, %rd11;
	ld.global.u32 	%r13, [%rd12];
	mad.lo.s32 	%r14, %r13, %r12, %r11;
	st.global.u32 	[%rd6], %r14;
	ld.global.u32 	%r15, [%rd10+4];
	ld.global.u32 	%r16, [%rd12+12];
	mad.lo.s32 	%r17, %r16, %r15, %r14;
	st.global.u32 	[%rd6], %r17;
	ld.global.u32 	%r18, [%rd10+8];
	ld.global.u32 	%r19, [%rd12+24];
	mad.lo.s32 	%r20, %r19, %r18, %r17;
	st.global.u32 	[%rd6], %r20;
	ret;

}


// ===== COMPILED SASS (sm_100) =====

	.target	sm_100

	.elftype	@"ET_EXEC"


//--------------------- .note.nv.tkinfo           --------------------------
	.section	.note.nv.tkinfo,"",@"SHT_NOTE"
	.sectionflags	@"SHF_NOTE_NV_TKINFO"
	.tkinfo
        /*0018*/ 	.word	0x00000002
        /*0030*/ 	.string	""
        /*0030*/ 	.string	"ptxas"
        /*0030*/ 	.string	"Cuda compilation tools, release 13.0, V13.0.88"
        /*0030*/ 	.string	"Build cuda_13.0.r13.0/compiler.36424714_0"
        /*0030*/ 	.string	"-arch sm_100 -m 64 "



//--------------------- .note.nv.cuinfo           --------------------------
	.section	.note.nv.cuinfo,"",@"SHT_NOTE"
	.sectionflags	@"SHF_NOTE_NV_CUINFO"
        /*0018*/ 	.short	0x0002
        /*001a*/ 	.short	0x0064
        /*001c*/ 	.short	0x0082
	.zero		2


//--------------------- .nv.info                  --------------------------
	.section	.nv.info,"",@"SHT_CUDA_INFO"
	.align	4


	//----- nvinfo : EIATTR_REGCOUNT
	.align		4
        /*0000*/ 	.byte	0x04, 0x2f
        /*0002*/ 	.short	(.L_1 - .L_0)
	.align		4
.L_0:
        /*0004*/ 	.word	index@(_Z9matrixMulPiS_S_)
        /*0008*/ 	.word	0x00000010


	//----- nvinfo : EIATTR_FRAME_SIZE
	.align		4
.L_1:
        /*000c*/ 	.byte	0x04, 0x11
        /*000e*/ 	.short	(.L_3 - .L_2)
	.align		4
.L_2:
        /*0010*/ 	.word	index@(_Z9matrixMulPiS_S_)
        /*0014*/ 	.word	0x00000000


	//----- nvinfo : EIATTR_MIN_STACK_SIZE
	.align		4
.L_3:
        /*0018*/ 	.byte	0x04, 0x12
        /*001a*/ 	.short	(.L_5 - .L_4)
	.align		4
.L_4:
        /*001c*/ 	.word	index@(_Z9matrixMulPiS_S_)
        /*0020*/ 	.word	0x00000000
.L_5:


//--------------------- .nv.compat                --------------------------
	.section	.nv.compat,"",@"SHT_CUDA_COMPAT_INFO"
	.align	4
        /*0000*/ 	.byte	0x02, 0x09, 0x00, 0x00, 0x02, 0x02, 0x01, 0x00, 0x02, 0x05, 0x05, 0x00, 0x03, 0x07, 0x01, 0x01
        /*0010*/ 	.byte	0x02, 0x03, 0x00, 0x00, 0x02, 0x06, 0x01, 0x00, 0x04, 0x0b, 0x08, 0x00, 0x09, 0x00, 0x00, 0x00
        /*0020*/ 	.byte	0x00, 0x00, 0x00, 0x00


//--------------------- .nv.info._Z9matrixMulPiS_S_ --------------------------
	.section	.nv.info._Z9matrixMulPiS_S_,"",@"SHT_CUDA_INFO"
	.sectionflags	@""
	.align	4


	//----- nvinfo : EIATTR_CUDA_API_VERSION
	.align		4
        /*0000*/ 	.byte	0x04, 0x37
        /*0002*/ 	.short	(.L_7 - .L_6)
.L_6:
        /*0004*/ 	.word	0x00000082


	//----- nvinfo : EIATTR_KPARAM_INFO
	.align		4
.L_7:
        /*0008*/ 	.byte	0x04, 0x17
        /*000a*/ 	.short	(.L_9 - .L_8)
.L_8:
        /*000c*/ 	.word	0x00000000
        /*0010*/ 	.short	0x0002
        /*0012*/ 	.short	0x0010
        /*0014*/ 	.byte	0x00, 0xf5, 0x21, 0x00


	//----- nvinfo : EIATTR_KPARAM_INFO
	.align		4
.L_9:
        /*0018*/ 	.byte	0x04, 0x17
        /*001a*/ 	.short	(.L_11 - .L_10)
.L_10:
        /*001c*/ 	.word	0x00000000
        /*0020*/ 	.short	0x0001
        /*0022*/ 	.short	0x0008
        /*0024*/ 	.byte	0x00, 0xf5, 0x21, 0x00


	//----- nvinfo : EIATTR_KPARAM_INFO
	.align		4
.L_11:
        /*0028*/ 	.byte	0x04, 0x17
        /*002a*/ 	.short	(.L_13 - .L_12)
.L_12:
        /*002c*/ 	.word	0x00000000
        /*0030*/ 	.short	0x0000
        /*0032*/ 	.short	0x0000
        /*0034*/ 	.byte	0x00, 0xf5, 0x21, 0x00


	//----- nvinfo : EIATTR_SPARSE_MMA_MASK
	.align		4
.L_13:
        /*0038*/ 	.byte	0x03, 0x50
        /*003a*/ 	.short	0x0000


	//----- nvinfo : EIATTR_MAXREG_COUNT
	.align		4
        /*003c*/ 	.byte	0x03, 0x1b
        /*003e*/ 	.short	0x00ff


	//----- nvinfo : EIATTR_MERCURY_ISA_VERSION
	.align		4
        /*0040*/ 	.byte	0x03, 0x5f
        /*0042*/ 	.short	0x0101


	//----- nvinfo : EIATTR_VRC_CTA_INIT_COUNT
	.align		4
        /*0044*/ 	.byte	0x02, 0x4a
	.zero		1
	.zero		1


	//----- nvinfo : EIATTR_EXIT_INSTR_OFFSETS
	.align		4
        /*0048*/ 	.byte	0x04, 0x1c
        /*004a*/ 	.short	(.L_15 - .L_14)


	//   ....[0]....
.L_14:
        /*004c*/ 	.word	0x000001f0


	//----- nvinfo : EIATTR_CBANK_PARAM_SIZE
	.align		4
.L_15:
        /*0050*/ 	.byte	0x03, 0x19
        /*0052*/ 	.short	0x0018


	//----- nvinfo : EIATTR_PARAM_CBANK
	.align		4
        /*0054*/ 	.byte	0x04, 0x0a
        /*0056*/ 	.short	(.L_17 - .L_16)
	.align		4
.L_16:
        /*0058*/ 	.word	index@(.nv.constant0._Z9matrixMulPiS_S_)
        /*005c*/ 	.short	0x0380
        /*005e*/ 	.short	0x0018


	//----- nvinfo : EIATTR_SW_WAR
	.align		4
.L_17:
        /*0060*/ 	.byte	0x04, 0x36
        /*0062*/ 	.short	(.L_19 - .L_18)
.L_18:
        /*0064*/ 	.word	0x00000008
.L_19:


//--------------------- .nv.callgraph             --------------------------
	.section	.nv.callgraph,"",@"SHT_CUDA_CALLGRAPH"
	.align	4
	.sectionentsize	8
	.align		4
        /*0000*/ 	.word	0x00000000
	.align		4
        /*0004*/ 	.word	0xffffffff
	.align		4
        /*0008*/ 	.word	0x00000000
	.align		4
        /*000c*/ 	.word	0xfffffffe
	.align		4
        /*0010*/ 	.word	0x00000000
	.align		4
        /*0014*/ 	.word	0xfffffffd
	.align		4
        /*0018*/ 	.word	0x00000000
	.align		4
        /*001c*/ 	.word	0xfffffffc


//--------------------- .text._Z9matrixMulPiS_S_  --------------------------
	.section	.text._Z9matrixMulPiS_S_,"ax",@progbits
	.align	128
        .global         _Z9matrixMulPiS_S_
        .type           _Z9matrixMulPiS_S_,@function
        .size           _Z9matrixMulPiS_S_,(.L_x_1 - _Z9matrixMulPiS_S_)
        .other          _Z9matrixMulPiS_S_,@"STO_CUDA_ENTRY STV_DEFAULT"
_Z9matrixMulPiS_S_:
.text._Z9matrixMulPiS_S_:
[----:B------:R-:W-:Y:S01]  /*0000*/  LDC R1, c[0x0][0x37c] ;  /* 0x0000df00ff017b82 */ /* 0x000fe20000000800 */
[----:B------:R-:W0:Y:S07]  /*0010*/  S2R R9, SR_TID.Y ;  /* 0x0000000000097919 */ /* 0x000e2e0000002200 */
[----:B------:R-:W0:Y:S01]  /*0020*/  S2UR UR6, SR_CTAID.Y ;  /* 0x00000000000679c3 */ /* 0x000e220000002600 */
[----:B------:R-:W1:Y:S01]  /*0030*/  LDCU.64 UR4, c[0x0][0x358] ;  /* 0x00006b00ff0477ac */ /* 0x000e620008000a00 */
[----:B------:R-:W2:Y:S06]  /*0040*/  S2R R11, SR_TID.X ;  /* 0x00000000000b7919 */ /* 0x000eac0000002100 */
[----:B------:R-:W0:Y:S08]  /*0050*/  LDC R0, c[0x0][0x364] ;  /* 0x0000d900ff007b82 */ /* 0x000e300000000800 */
[----:B------:R-:W2:Y:S08]  /*0060*/  S2UR UR7, SR_CTAID.X ;  /* 0x00000000000779c3 */ /* 0x000eb00000002500 */
[----:B------:R-:W2:Y:S08]  /*0070*/  LDC R8, c[0x0][0x360] ;  /* 0x0000d800ff087b82 */ /* 0x000eb00000000800 */
[----:B------:R-:W3:Y:S01]  /*0080*/  LDC.64 R4, c[0x0][0x380] ;  /* 0x0000e000ff047b82 */ /* 0x000ee20000000a00 */
[----:B0-----:R-:W-:-:S05]  /*0090*/  IMAD R0, R0, UR6, R9 ;  /* 0x0000000600007c24 */ /* 0x001fca000f8e0209 */
[----:B------:R-:W-:Y:S02]  /*00a0*/  LEA R0, R0, R0, 0x1 ;  /* 0x0000000000007211 */ /* 0x000fe400078e08ff */
[----:B------:R-:W0:Y:S08]  /*00b0*/  LDC.64 R6, c[0x0][0x388] ;  /* 0x0000e200ff067b82 */ /* 0x000e300000000a00 */
[----:B------:R-:W4:Y:S01]  /*00c0*/  LDC.64 R2, c[0x0][0x390] ;  /* 0x0000e400ff027b82 */ /* 0x000f220000000a00 */
[----:B--2---:R-:W-:-:S05]  /*00d0*/  IMAD R9, R8, UR7, R11 ;  /* 0x0000000708097c24 */ /* 0x004fca000f8e020b */
[----:B------:R-:W-:Y:S01]  /*00e0*/  IADD3 R11, PT, PT, R9, R0, RZ ;  /* 0x00000000090b7210 */ /* 0x000fe20007ffe0ff */
[----:B---3--:R-:W-:-:S04]  /*00f0*/  IMAD.WIDE.U32 R4, R0, 0x4, R4 ;  /* 0x0000000400047825 */ /* 0x008fc800078e0004 */
[----:B0-----:R-:W-:Y:S02]  /*0100*/  IMAD.WIDE R6, R9, 0x4, R6 ;  /* 0x0000000409067825 */ /* 0x001fe400078e0206 */
[----:B-1----:R-:W2:Y:S04]  /*0110*/  LDG.E R9, desc[UR4][R4.64] ;  /* 0x0000000404097981 */ /* 0x002ea8000c1e1900 */
[----:B------:R-:W2:Y:S01]  /*0120*/  LDG.E R8, desc[UR4][R6.64] ;  /* 0x0000000406087981 */ /* 0x000ea2000c1e1900 */
[----:B----4-:R-:W-:-:S05]  /*0130*/  IMAD.WIDE R2, R11, 0x4, R2 ;  /* 0x000000040b027825 */ /* 0x010fca00078e0202 */
[----:B------:R-:W2:Y:S02]  /*0140*/  LDG.E R0, desc[UR4][R2.64] ;  /* 0x0000000402007981 */ /* 0x000ea4000c1e1900 */
[----:B--2---:R-:W-:-:S05]  /*0150*/  IMAD R9, R9, R8, R0 ;  /* 0x0000000809097224 */ /* 0x004fca00078e0200 */
[----:B------:R-:W-:Y:S04]  /*0160*/  STG.E desc[UR4][R2.64], R9 ;  /* 0x0000000902007986 */ /* 0x000fe8000c101904 */
[----:B------:R-:W2:Y:S04]  /*0170*/  LDG.E R0, desc[UR4][R4.64+0x4] ;  /* 0x0000040404007981 */ /* 0x000ea8000c1e1900 */
[----:B------:R-:W2:Y:S02]  /*0180*/  LDG.E R8, desc[UR4][R6.64+0xc] ;  /* 0x00000c0406087981 */ /* 0x000ea4000c1e1900 */
[----:B--2---:R-:W-:-:S05]  /*0190*/  IMAD R11, R0, R8, R9 ;  /* 0x00000008000b7224 */ /* 0x004fca00078e0209 */
[----:B------:R-:W-:Y:S04]  /*01a0*/  STG.E desc[UR4][R2.64], R11 ;  /* 0x0000000b02007986 */ /* 0x000fe8000c101904 */
[----:B------:R-:W2:Y:S04]  /*01b0*/  LDG.E R0, desc[UR4][R4.64+0x8] ;  /* 0x0000080404007981 */ /* 0x000ea8000c1e1900 */
[----:B------:R-:W2:Y:S02]  /*01c0*/  LDG.E R8, desc[UR4][R6.64+0x18] ;  /* 0x0000180406087981 */ /* 0x000ea4000c1e1900 */
[----:B--2---:R-:W-:-:S05]  /*01d0*/  IMAD R13, R0, R8, R11 ;  /* 0x00000008000d7224 */ /* 0x004fca00078e020b */
[----:B------:R-:W-:Y:S01]  /*01e0*/  STG.E desc[UR4][R2.64], R13 ;  /* 0x0000000d02007986 */ /* 0x000fe2000c101904 */
[----:B------:R-:W-:Y:S05]  /*01f0*/  EXIT ;  /* 0x000000000000794d */ /* 0x000fea0003800000 */
.L_x_0:
[----:B------:R-:W-:-:S00]  /*0200*/  BRA `(.L_x_0) ;  /* 0xfffffffc00fc7947 */ /* 0x000fc0000383ffff */
[----:B------:R-:W-:-:S00]  /*0210*/  NOP ;  /* 0x0000000000007918 */ /* 0x000fc00000000000 */
        /* <DEDUP_REMOVED lines=14> */
.L_x_1:


//--------------------- .nv.shared.reserved.0     --------------------------
	.section	.nv.shared.reserved.0,"aw",@nobits
	.weak		__nv_reservedSMEM_offset_0_alias
	.size		__nv_reservedSMEM_offset_0_alias, 0, 64
	.other		__nv_reservedSMEM_offset_0_alias,@"STO_CUDA_RESERVED_SHARED STV_DEFAULT"
__nv_reservedSMEM_offset_0_alias:
	.zero		0
	.zero		64


//--------------------- .nv.constant0._Z9matrixMulPiS_S_ --------------------------
	.section	.nv.constant0._Z9matrixMulPiS_S_,"a",@progbits
	.sectionflags	@""
	.align	4
.nv.constant0._Z9matrixMulPiS_S_:
	.zero		920


//--------------------- SYMBOLS --------------------------

	.type		.nv.reservedSmem.offset0,@object
	.size		.nv.reservedSmem.offset0,0x4
